//
// Generated by NVIDIA NVVM Compiler
//
// Compiler Build ID: CL-36424714
// Cuda compilation tools, release 13.0, V13.0.88
// Based on NVVM 20.0.0
//

.version 9.0
.target sm_100
.address_size 64

	// .globl	_Z10MyPositionPcS_llPiS0_

.visible .entry _Z10MyPositionPcS_llPiS0_(
	.param .u64 .ptr .align 1 _Z10MyPositionPcS_llPiS0__param_0,
	.param .u64 .ptr .align 1 _Z10MyPositionPcS_llPiS0__param_1,
	.param .u64 _Z10MyPositionPcS_llPiS0__param_2,
	.param .u64 _Z10MyPositionPcS_llPiS0__param_3,
	.param .u64 .ptr .align 1 _Z10MyPositionPcS_llPiS0__param_4,
	.param .u64 .ptr .align 1 _Z10MyPositionPcS_llPiS0__param_5
)
{
	.reg .pred 	%p<7>;
	.reg .b16 	%rs<3>;
	.reg .b32 	%r<10>;
	.reg .b64 	%rd<22>;

	ld.param.u64 	%rd9, [_Z10MyPositionPcS_llPiS0__param_0];
	ld.param.u64 	%rd10, [_Z10MyPositionPcS_llPiS0__param_1];
	ld.param.u64 	%rd14, [_Z10MyPositionPcS_llPiS0__param_2];
	ld.param.u64 	%rd11, [_Z10MyPositionPcS_llPiS0__param_3];
	ld.param.u64 	%rd12, [_Z10MyPositionPcS_llPiS0__param_4];
	ld.param.u64 	%rd13, [_Z10MyPositionPcS_llPiS0__param_5];
	mov.u32 	%r1, %ctaid.x;
	mov.u32 	%r2, %ntid.x;
	mov.u32 	%r3, %tid.x;
	mad.lo.s32 	%r4, %r1, %r2, %r3;
	cvt.s64.s32 	%rd1, %r4;
	setp.le.s64 	%p1, %rd14, %rd1;
	setp.lt.s64 	%p2, %rd11, 1;
	or.pred  	%p3, %p1, %p2;
	@%p3 bra 	$L__BB0_6;
	cvta.to.global.u64 	%rd16, %rd13;
	add.s64 	%rd2, %rd11, -1;
	shl.b64 	%rd17, %rd1, 2;
	add.s64 	%rd3, %rd16, %rd17;
	cvta.to.global.u64 	%rd4, %rd10;
	cvta.to.global.u64 	%rd5, %rd9;
	cvta.to.global.u64 	%rd6, %rd12;
	mov.b64 	%rd21, 0;
	cvt.u32.u64 	%r5, %rd1;
$L__BB0_2:
	cvt.u32.u64 	%r6, %rd21;
	add.s64 	%rd18, %rd4, %rd21;
	ld.global.u8 	%rs1, [%rd18];
	add.s32 	%r7, %r5, %r6;
	cvt.s64.s32 	%rd19, %r7;
	add.s64 	%rd20, %rd5, %rd19;
	ld.global.u8 	%rs2, [%rd20];
	setp.ne.s16 	%p4, %rs1, %rs2;
	@%p4 bra 	$L__BB0_6;
	setp.gt.u64 	%p5, %rd2, %rd21;
	@%p5 bra 	$L__BB0_5;
	mov.b32 	%r8, 1;
	st.global.u32 	[%rd3], %r8;
	bar.sync 	0;
	atom.global.add.u32 	%r9, [%rd6], 1;
$L__BB0_5:
	add.s64 	%rd21, %rd21, 1;
	setp.gt.s64 	%p6, %rd11, %rd21;
	@%p6 bra 	$L__BB0_2;
$L__BB0_6:
	ret;

}


// ===== COMPILED SASS (sm_100) =====

	.target	sm_100

	.elftype	@"ET_EXEC"


//--------------------- .note.nv.tkinfo           --------------------------
	.section	.note.nv.tkinfo,"",@"SHT_NOTE"
	.sectionflags	@"SHF_NOTE_NV_TKINFO"
	.tkinfo
        /*0018*/ 	.word	0x00000002
        /*0030*/ 	.string	""
        /*0030*/ 	.string	"ptxas"
        /*0030*/ 	.string	"Cuda compilation tools, release 13.0, V13.0.88"
        /*0030*/ 	.string	"Build cuda_13.0.r13.0/compiler.36424714_0"
        /*0030*/ 	.string	"-arch sm_100 -m 64 "



//--------------------- .note.nv.cuinfo           --------------------------
	.section	.note.nv.cuinfo,"",@"SHT_NOTE"
	.sectionflags	@"SHF_NOTE_NV_CUINFO"
        /*0018*/ 	.short	0x0002
        /*001a*/ 	.short	0x0064
        /*001c*/ 	.short	0x0082
	.zero		2


//--------------------- .nv.info                  --------------------------
	.section	.nv.info,"",@"SHT_CUDA_INFO"
	.align	4


	//----- nvinfo : EIATTR_REGCOUNT
	.align		4
        /*0000*/ 	.byte	0x04, 0x2f
        /*0002*/ 	.short	(.L_1 - .L_0)
	.align		4
.L_0:
        /*0004*/ 	.word	index@(_Z10MyPositionPcS_llPiS0_)
        /*0008*/ 	.word	0x0000000e


	//----- nvinfo : EIATTR_FRAME_SIZE
	.align		4
.L_1:
        /*000c*/ 	.byte	0x04, 0x11
        /*000e*/ 	.short	(.L_3 - .L_2)
	.align		4
.L_2:
        /*0010*/ 	.word	index@(_Z10MyPositionPcS_llPiS0_)
        /*0014*/ 	.word	0x00000000


	//----- nvinfo : EIATTR_MIN_STACK_SIZE
	.align		4
.L_3:
        /*0018*/ 	.byte	0x04, 0x12
        /*001a*/ 	.short	(.L_5 - .L_4)
	.align		4
.L_4:
        /*001c*/ 	.word	index@(_Z10MyPositionPcS_llPiS0_)
        /*0020*/ 	.word	0x00000000
.L_5:


//--------------------- .nv.compat                --------------------------
	.section	.nv.compat,"",@"SHT_CUDA_COMPAT_INFO"
	.align	4
        /*0000*/ 	.byte	0x02, 0x09, 0x00, 0x00, 0x02, 0x02, 0x01, 0x00, 0x02, 0x05, 0x05, 0x00, 0x03, 0x07, 0x01, 0x01
        /*0010*/ 	.byte	0x02, 0x03, 0x00, 0x00, 0x02, 0x06, 0x01, 0x00, 0x04, 0x0b, 0x08, 0x00, 0x09, 0x00, 0x00, 0x00
        /*0020*/ 	.byte	0x00, 0x00, 0x00, 0x00


//--------------------- .nv.info._Z10MyPositionPcS_llPiS0_ --------------------------
	.section	.nv.info._Z10MyPositionPcS_llPiS0_,"",@"SHT_CUDA_INFO"
	.sectionflags	@""
	.align	4


	//----- nvinfo : EIATTR_CUDA_API_VERSION
	.align		4
        /*0000*/ 	.byte	0x04, 0x37
        /*0002*/ 	.short	(.L_7 - .L_6)
.L_6:
        /*0004*/ 	.word	0x00000082


	//----- nvinfo : EIATTR_KPARAM_INFO
	.align		4
.L_7:
        /*0008*/ 	.byte	0x04, 0x17
        /*000a*/ 	.short	(.L_9 - .L_8)
.L_8:
        /*000c*/ 	.word	0x00000000
        /*0010*/ 	.short	0x0005
        /*0012*/ 	.short	0x0028
        /*0014*/ 	.byte	0x00, 0xf5, 0x21, 0x00


	//----- nvinfo : EIATTR_KPARAM_INFO
	.align		4
.L_9:
        /*0018*/ 	.byte	0x04, 0x17
        /*001a*/ 	.short	(.L_11 - .L_10)
.L_10:
        /*001c*/ 	.word	0x00000000
        /*0020*/ 	.short	0x0004
        /*0022*/ 	.short	0x0020
        /*0024*/ 	.byte	0x00, 0xf5, 0x21, 0x00


	//----- nvinfo : EIATTR_KPARAM_INFO
	.align		4
.L_11:
        /*0028*/ 	.byte	0x04, 0x17
        /*002a*/ 	.short	(.L_13 - .L_12)
.L_12:
        /*002c*/ 	.word	0x00000000
        /*0030*/ 	.short	0x0003
        /*0032*/ 	.short	0x0018
        /*0034*/ 	.byte	0x00, 0xf0, 0x21, 0x00


	//----- nvinfo : EIATTR_KPARAM_INFO
	.align		4
.L_13:
        /*0038*/ 	.byte	0x04, 0x17
        /*003a*/ 	.short	(.L_15 - .L_14)
.L_14:
        /*003c*/ 	.word	0x00000000
        /*0040*/ 	.short	0x0002
        /*0042*/ 	.short	0x0010
        /*0044*/ 	.byte	0x00, 0xf0, 0x21, 0x00


	//----- nvinfo : EIATTR_KPARAM_INFO
	.align		4
.L_15:
        /*0048*/ 	.byte	0x04, 0x17
        /*004a*/ 	.short	(.L_17 - .L_16)
.L_16:
        /*004c*/ 	.word	0x00000000
        /*0050*/ 	.short	0x0001
        /*0052*/ 	.short	0x0008
        /*0054*/ 	.byte	0x00, 0xf5, 0x21, 0x00


	//----- nvinfo : EIATTR_KPARAM_INFO
	.align		4
.L_17:
        /*0058*/ 	.byte	0x04, 0x17
        /*005a*/ 	.short	(.L_19 - .L_18)
.L_18:
        /*005c*/ 	.word	0x00000000
        /*0060*/ 	.short	0x0000
        /*0062*/ 	.short	0x0000
        /*0064*/ 	.byte	0x00, 0xf5, 0x21, 0x00


	//----- nvinfo : EIATTR_SPARSE_MMA_MASK
	.align		4
.L_19:
        /*0068*/ 	.byte	0x03, 0x50
        /*006a*/ 	.short	0x0000


	//----- nvinfo : EIATTR_MAXREG_COUNT
	.align		4
        /*006c*/ 	.byte	0x03, 0x1b
        /*006e*/ 	.short	0x00ff


	//----- nvinfo : EIATTR_NUM_BARRIERS
	.align		4
        /*0070*/ 	.byte	0x02, 0x4c
        /*0072*/ 	.byte	0x01
	.zero		1


	//----- nvinfo : EIATTR_MERCURY_ISA_VERSION
	.align		4
        /*0074*/ 	.byte	0x03, 0x5f
        /*0076*/ 	.short	0x0101


	//----- nvinfo : EIATTR_INT_WARP_WIDE_INSTR_OFFSETS
	.align		4
        /*0078*/ 	.byte	0x04, 0x31
        /*007a*/ 	.short	(.L_21 - .L_20)


	//   ....[0]....
.L_20:
        /*007c*/ 	.word	0x00000280


	//----- nvinfo : EIATTR_VRC_CTA_INIT_COUNT
	.align		4
.L_21:
        /*0080*/ 	.byte	0x02, 0x4a
	.zero		1
	.zero		1


	//----- nvinfo : EIATTR_EXIT_INSTR_OFFSETS
	.align		4
        /*0084*/ 	.byte	0x04, 0x1c
        /*0086*/ 	.short	(.L_23 - .L_22)


	//   ....[0]....
.L_22:
        /*0088*/ 	.word	0x000000c0


	//   ....[1]....
        /*008c*/ 	.word	0x00000210


	//   ....[2]....
        /*0090*/ 	.word	0x00000340


	//----- nvinfo : EIATTR_CBANK_PARAM_SIZE
	.align		4
.L_23:
        /*0094*/ 	.byte	0x03, 0x19
        /*0096*/ 	.short	0x0030


	//----- nvinfo : EIATTR_PARAM_CBANK
	.align		4
        /*0098*/ 	.byte	0x04, 0x0a
        /*009a*/ 	.short	(.L_25 - .L_24)
	.align		4
.L_24:
        /*009c*/ 	.word	index@(.nv.constant0._Z10MyPositionPcS_llPiS0_)
        /*00a0*/ 	.short	0x0380
        /*00a2*/ 	.short	0x0030


	//----- nvinfo : EIATTR_SW_WAR
	.align		4
.L_25:
        /*00a4*/ 	.byte	0x04, 0x36
        /*00a6*/ 	.short	(.L_27 - .L_26)
.L_26:
        /*00a8*/ 	.word	0x00000008
.L_27:


//--------------------- .nv.callgraph             --------------------------
	.section	.nv.callgraph,"",@"SHT_CUDA_CALLGRAPH"
	.align	4
	.sectionentsize	8
	.align		4
        /*0000*/ 	.word	0x00000000
	.align		4
        /*0004*/ 	.word	0xffffffff
	.align		4
        /*0008*/ 	.word	0x00000000
	.align		4
        /*000c*/ 	.word	0xfffffffe
	.align		4
        /*0010*/ 	.word	0x00000000
	.align		4
        /*0014*/ 	.word	0xfffffffd
	.align		4
        /*0018*/ 	.word	0x00000000
	.align		4
        /*001c*/ 	.word	0xfffffffc


//--------------------- .text._Z10MyPositionPcS_llPiS0_ --------------------------
	.section	.text._Z10MyPositionPcS_llPiS0_,"ax",@progbits
	.align	128
        .global         _Z10MyPositionPcS_llPiS0_
        .type           _Z10MyPositionPcS_llPiS0_,@function
        .size           _Z10MyPositionPcS_llPiS0_,(.L_x_3 - _Z10MyPositionPcS_llPiS0_)
        .other          _Z10MyPositionPcS_llPiS0_,@"STO_CUDA_ENTRY STV_DEFAULT"
_Z10MyPositionPcS_llPiS0_:
.text._Z10MyPositionPcS_llPiS0_:
[----:B------:R-:W-:Y:S01]  /*0000*/  LDC R1, c[0x0][0x37c] ;  /* 0x0000df00ff017b82 */ /* 0x000fe20000000800 */
[----:B------:R-:W0:Y:S07]  /*0010*/  S2R R0, SR_TID.X ;  /* 0x0000000000007919 */ /* 0x000e2e0000002100 */
[----:B------:R-:W0:Y:S08]  /*0020*/  S2UR UR4, SR_CTAID.X ;  /* 0x00000000000479c3 */ /* 0x000e300000002500 */
[----:B------:R-:W0:Y:S08]  /*0030*/  LDC R9, c[0x0][0x360] ;  /* 0x0000d800ff097b82 */ /* 0x000e300000000800 */
[----:B------:R-:W1:Y:S08]  /*0040*/  LDC.64 R2, c[0x0][0x398] ;  /* 0x0000e600ff027b82 */ /* 0x000e700000000a00 */
[----:B------:R-:W2:Y:S01]  /*0050*/  LDC.64 R4, c[0x0][0x390] ;  /* 0x0000e400ff047b82 */ /* 0x000ea20000000a00 */
[----:B0-----:R-:W-:-:S05]  /*0060*/  IMAD R9, R9, UR4, R0 ;  /* 0x0000000409097c24 */ /* 0x001fca000f8e0200 */
[----:B------:R-:W-:Y:S02]  /*0070*/  SHF.R.S32.HI R0, RZ, 0x1f, R9 ;  /* 0x0000001fff007819 */ /* 0x000fe40000011409 */
[----:B-1----:R-:W-:-:S04]  /*0080*/  ISETP.GE.U32.AND P1, PT, R2, 0x1, PT ;  /* 0x000000010200780c */ /* 0x002fc80003f26070 */
[----:B------:R-:W-:Y:S02]  /*0090*/  ISETP.GE.AND.EX P1, PT, R3, RZ, PT, P1 ;  /* 0x000000ff0300720c */ /* 0x000fe40003f26310 */
[----:B--2---:R-:W-:-:S04]  /*00a0*/  ISETP.GE.U32.AND P0, PT, R9, R4, PT ;  /* 0x000000040900720c */ /* 0x004fc80003f06070 */
[----:B------:R-:W-:-:S13]  /*00b0*/  ISETP.GE.OR.EX P0, PT, R0, R5, !P1, P0 ;  /* 0x000000050000720c */ /* 0x000fda0004f06700 */
[----:B------:R-:W-:Y:S05]  /*00c0*/  @P0 EXIT ;  /* 0x000000000000094d */ /* 0x000fea0003800000 */
[----:B------:R-:W0:Y:S01]  /*00d0*/  LDCU.64 UR4, c[0x0][0x3a8] ;  /* 0x00007500ff0477ac */ /* 0x000e220008000a00 */
[----:B------:R-:W-:Y:S01]  /*00e0*/  IADD3 R8, P0, PT, R2, -0x1, RZ ;  /* 0xffffffff02087810 */ /* 0x000fe20007f1e0ff */
[----:B------:R-:W1:Y:S03]  /*00f0*/  LDCU.64 UR6, c[0x0][0x358] ;  /* 0x00006b00ff0677ac */ /* 0x000e660008000a00 */
[----:B------:R-:W-:Y:S01]  /*0100*/  IADD3.X R10, PT, PT, R3, -0x1, RZ, P0, !PT ;  /* 0xffffffff030a7810 */ /* 0x000fe200007fe4ff */
[----:B------:R-:W2:Y:S01]  /*0110*/  LDCU.64 UR10, c[0x0][0x398] ;  /* 0x00007300ff0a77ac */ /* 0x000ea20008000a00 */
[----:B------:R-:W3:Y:S01]  /*0120*/  LDCU.128 UR12, c[0x0][0x380] ;  /* 0x00007000ff0c77ac */ /* 0x000ee20008000c00 */
[----:B0-----:R-:W-:Y:S01]  /*0130*/  LEA R2, P1, R9, UR4, 0x2 ;  /* 0x0000000409027c11 */ /* 0x001fe2000f8210ff */
[----:B------:R-:W-:-:S03]  /*0140*/  UMOV UR4, URZ ;  /* 0x000000ff00047c82 */ /* 0x000fc60008000000 */
[----:B------:R-:W-:Y:S01]  /*0150*/  LEA.HI.X R3, R9, UR5, R0, 0x2, P1 ;  /* 0x0000000509037c11 */ /* 0x000fe200088f1400 */
[----:B-1----:R-:W-:-:S08]  /*0160*/  UMOV UR5, URZ ;  /* 0x000000ff00057c82 */ /* 0x002fd00008000000 */
.L_x_1:
[----:B---3--:R-:W-:Y:S02]  /*0170*/  UIADD3 UR8, UP0, UPT, UR4, UR14, URZ ;  /* 0x0000000e04087290 */ /* 0x008fe4000ff1e0ff */
[----:B------:R-:W-:Y:S02]  /*0180*/  VIADD R0, R9, UR4 ;  /* 0x0000000409007c36 */ /* 0x000fe40008000000 */
[----:B------:R-:W-:-:S03]  /*0190*/  UIADD3.X UR9, UPT, UPT, UR5, UR15, URZ, UP0, !UPT ;  /* 0x0000000f05097290 */ /* 0x000fc600087fe4ff */
[----:B------:R-:W-:Y:S01]  /*01a0*/  IADD3 R6, P0, PT, R0, UR12, RZ ;  /* 0x0000000c00067c10 */ /* 0x000fe2000ff1e0ff */
[----:B--2---:R-:W-:-:S03]  /*01b0*/  IMAD.U32 R4, RZ, RZ, UR8 ;  /* 0x00000008ff047e24 */ /* 0x004fc6000f8e00ff */
[----:B------:R-:W-:Y:S01]  /*01c0*/  LEA.HI.X.SX32 R7, R0, UR13, 0x1, P0 ;  /* 0x0000000d00077c11 */ /* 0x000fe200080f0eff */
[----:B------:R-:W-:-:S05]  /*01d0*/  IMAD.U32 R5, RZ, RZ, UR9 ;  /* 0x00000009ff057e24 */ /* 0x000fca000f8e00ff */
[----:B------:R-:W3:Y:S04]  /*01e0*/  LDG.E.U8 R4, desc[UR6][R4.64] ;  /* 0x0000000604047981 */ /* 0x000ee8000c1e1100 */
[----:B------:R-:W3:Y:S02]  /*01f0*/  LDG.E.U8 R7, desc[UR6][R6.64] ;  /* 0x0000000606077981 */ /* 0x000ee4000c1e1100 */
[----:B---3--:R-:W-:-:S13]  /*0200*/  ISETP.NE.AND P0, PT, R4, R7, PT ;  /* 0x000000070400720c */ /* 0x008fda0003f05270 */
[----:B--2---:R-:W-:Y:S05]  /*0210*/  @P0 EXIT ;  /* 0x000000000000094d */ /* 0x004fea0003800000 */
[----:B------:R-:W-:-:S04]  /*0220*/  ISETP.GT.U32.AND P0, PT, R8, UR4, PT ;  /* 0x0000000408007c0c */ /* 0x000fc8000bf04070 */
[----:B------:R-:W-:-:S13]  /*0230*/  ISETP.GT.U32.AND.EX P0, PT, R10, UR5, PT, P0 ;  /* 0x000000050a007c0c */ /* 0x000fda000bf04100 */
[----:B------:R-:W-:Y:S05]  /*0240*/  @P0 BRA `(.L_x_0) ;  /* 0x0000000000280947 */ /* 0x000fea0003800000 */
[----:B------:R-:W0:Y:S01]  /*0250*/  S2R R0, SR_LANEID ;  /* 0x0000000000007919 */ /* 0x000e220000000000 */
[----:B------:R-:W-:Y:S01]  /*0260*/  IMAD.MOV.U32 R11, RZ, RZ, 0x1 ;  /* 0x00000001ff0b7424 */ /* 0x000fe200078e00ff */
[----:B------:R-:W1:Y:S01]  /*0270*/  LDC.64 R4, c[0x0][0x3a0] ;  /* 0x0000e800ff047b82 */ /* 0x000e620000000a00 */
[----:B------:R-:W-:Y:S02]  /*0280*/  VOTEU.ANY UR8, UPT, PT ;  /* 0x0000000000087886 */ /* 0x000fe400038e0100 */
[----:B------:R-:W-:Y:S01]  /*0290*/  UFLO.U32 UR9, UR8 ;  /* 0x00000008000972bd */ /* 0x000fe200080e0000 */
[----:B------:R2:W-:Y:S01]  /*02a0*/  STG.E desc[UR6][R2.64], R11 ;  /* 0x0000000b02007986 */ /* 0x0005e2000c101906 */
[----:B------:R-:W1:Y:S03]  /*02b0*/  POPC R7, UR8 ;  /* 0x0000000800077d09 */ /* 0x000e660008000000 */
[----:B------:R-:W-:Y:S01]  /*02c0*/  BAR.SYNC.DEFER_BLOCKING 0x0 ;  /* 0x0000000000007b1d */ /* 0x000fe20000010000 */
[----:B0-----:R-:W-:-:S13]  /*02d0*/  ISETP.EQ.U32.AND P0, PT, R0, UR9, PT ;  /* 0x0000000900007c0c */ /* 0x001fda000bf02070 */
[----:B-1----:R2:W-:Y:S02]  /*02e0*/  @P0 REDG.E.ADD.STRONG.GPU desc[UR6][R4.64], R7 ;  /* 0x000000070400098e */ /* 0x0025e4000c12e106 */
.L_x_0:
[----:B------:R-:W-:-:S04]  /*02f0*/  UIADD3 UR4, UP0, UPT, UR4, 0x1, URZ ;  /* 0x0000000104047890 */ /* 0x000fc8000ff1e0ff */
[----:B------:R-:W-:Y:S02]  /*0300*/  UIADD3.X UR5, UPT, UPT, URZ, UR5, URZ, UP0, !UPT ;  /* 0x00000005ff057290 */ /* 0x000fe400087fe4ff */
[----:B------:R-:W-:-:S04]  /*0310*/  UISETP.GE.U32.AND UP0, UPT, UR4, UR10, UPT ;  /* 0x0000000a0400728c */ /* 0x000fc8000bf06070 */
[----:B------:R-:W-:-:S09]  /*0320*/  UISETP.GE.AND.EX UP0, UPT, UR5, UR11, UPT, UP0 ;  /* 0x0000000b0500728c */ /* 0x000fd2000bf06300 */
[----:B------:R-:W-:Y:S05]  /*0330*/  BRA.U !UP0, `(.L_x_1) ;  /* 0xfffffffd088c7547 */ /* 0x000fea000b83ffff */
[----:B------:R-:W-:Y:S05]  /*0340*/  EXIT ;  /* 0x000000000000794d */ /* 0x000fea0003800000 */
.L_x_2:
[----:B------:R-:W-:-:S00]  /*0350*/  BRA `(.L_x_2) ;  /* 0xfffffffc00fc7947 */ /* 0x000fc0000383ffff */
[----:B------:R-:W-:-:S00]  /*0360*/  NOP ;  /* 0x0000000000007918 */ /* 0x000fc00000000000 */
        /* <DEDUP_REMOVED lines=9> */
.L_x_3:


//--------------------- .nv.shared.reserved.0     --------------------------
	.section	.nv.shared.reserved.0,"aw",@nobits
	.weak		__nv_reservedSMEM_offset_0_alias
	.size		__nv_reservedSMEM_offset_0_alias, 0, 64
	.other		__nv_reservedSMEM_offset_0_alias,@"STO_CUDA_RESERVED_SHARED STV_DEFAULT"
__nv_reservedSMEM_offset_0_alias:
	.zero		0
	.zero		64


//--------------------- .nv.constant0._Z10MyPositionPcS_llPiS0_ --------------------------
	.section	.nv.constant0._Z10MyPositionPcS_llPiS0_,"a",@progbits
	.sectionflags	@""
	.align	4
.nv.constant0._Z10MyPositionPcS_llPiS0_:
	.zero		944


//--------------------- SYMBOLS --------------------------

	.type		.nv.reservedSmem.offset0,@object
	.size		.nv.reservedSmem.offset0,0x4
